	.headerflags	@"EF_CUDA_TEXMODE_UNIFIED EF_CUDA_64BIT_ADDRESS EF_CUDA_ACCELERATORS EF_CUDA_SM90 EF_CUDA_VIRTUAL_SM(EF_CUDA_SM90)"
	.elftype	@"ET_EXEC"


//--------------------- .nv.info                  --------------------------
	.section	.nv.info,"",@"SHT_CUDA_INFO"
	.align	4


	//----- nvinfo : EIATTR_REGCOUNT
	.align		4
        /*0000*/ 	.byte	0x04, 0x2f
        /*0002*/ 	.short	(.L_1 - .L_0)
	.align		4
.L_0:
        /*0004*/ 	.word	index@(triton_poi_fused_convolution_relu_6)
        /*0008*/ 	.word	0x00000020


	//----- nvinfo : EIATTR_MIN_STACK_SIZE
	.align		4
.L_1:
        /*000c*/ 	.byte	0x04, 0x12
        /*000e*/ 	.short	(.L_3 - .L_2)
	.align		4
.L_2:
        /*0010*/ 	.word	index@(triton_poi_fused_convolution_relu_6)
        /*0014*/ 	.word	0x00000000


	//----- nvinfo : EIATTR_FRAME_SIZE
	.align		4
.L_3:
        /*0018*/ 	.byte	0x04, 0x11
        /*001a*/ 	.short	(.L_5 - .L_4)
	.align		4
.L_4:
        /*001c*/ 	.word	index@(triton_poi_fused_convolution_relu_6)
        /*0020*/ 	.word	0x00000000


	//----- nvinfo : EIATTR_MIN_STACK_SIZE
	.align		4
.L_5:
        /*0024*/ 	.byte	0x04, 0x12
        /*0026*/ 	.short	(.L_7 - .L_6)
	.align		4
.L_6:
        /*0028*/ 	.word	index@(triton_poi_fused_convolution_relu_6)
        /*002c*/ 	.word	0x00000000
.L_7:


//--------------------- .nv.info.triton_poi_fused_convolution_relu_6 --------------------------
	.section	.nv.info.triton_poi_fused_convolution_relu_6,"",@"SHT_CUDA_INFO"
	.sectionflags	@""
	.align	4


	//----- nvinfo : EIATTR_CUDA_API_VERSION
	.align		4
        /*0000*/ 	.byte	0x04, 0x37
        /*0002*/ 	.short	(.L_9 - .L_8)
.L_8:
        /*0004*/ 	.word	0x0000007c


	//----- nvinfo : EIATTR_KPARAM_INFO
	.align		4
.L_9:
        /*0008*/ 	.byte	0x04, 0x17
        /*000a*/ 	.short	(.L_11 - .L_10)
.L_10:
        /*000c*/ 	.word	0x00000000
        /*0010*/ 	.short	0x0005
        /*0012*/ 	.short	0x0024
        /*0014*/ 	.byte	0x00, 0xf0, 0x11, 0x00


	//----- nvinfo : EIATTR_KPARAM_INFO
	.align		4
.L_11:
        /*0018*/ 	.byte	0x04, 0x17
        /*001a*/ 	.short	(.L_13 - .L_12)
.L_12:
        /*001c*/ 	.word	0x00000000
        /*0020*/ 	.short	0x0004
        /*0022*/ 	.short	0x0020
        /*0024*/ 	.byte	0x00, 0xf0, 0x11, 0x00


	//----- nvinfo : EIATTR_KPARAM_INFO
	.align		4
.L_13:
        /*0028*/ 	.byte	0x04, 0x17
        /*002a*/ 	.short	(.L_15 - .L_14)
.L_14:
        /*002c*/ 	.word	0x00000000
        /*0030*/ 	.short	0x0003
        /*0032*/ 	.short	0x0018
        /*0034*/ 	.byte	0x00, 0xf4, 0x21, 0x00


	//----- nvinfo : EIATTR_KPARAM_INFO
	.align		4
.L_15:
        /*0038*/ 	.byte	0x04, 0x17
        /*003a*/ 	.short	(.L_17 - .L_16)
.L_16:
        /*003c*/ 	.word	0x00000000
        /*0040*/ 	.short	0x0002
        /*0042*/ 	.short	0x0010
        /*0044*/ 	.byte	0x00, 0xf4, 0x21, 0x00


	//----- nvinfo : EIATTR_KPARAM_INFO
	.align		4
.L_17:
        /*0048*/ 	.byte	0x04, 0x17
        /*004a*/ 	.short	(.L_19 - .L_18)
.L_18:
        /*004c*/ 	.word	0x00000000
        /*0050*/ 	.short	0x0001
        /*0052*/ 	.short	0x0008
        /*0054*/ 	.byte	0x00, 0xf4, 0x21, 0x00


	//----- nvinfo : EIATTR_KPARAM_INFO
	.align		4
.L_19:
        /*0058*/ 	.byte	0x04, 0x17
        /*005a*/ 	.short	(.L_21 - .L_20)
.L_20:
        /*005c*/ 	.word	0x00000000
        /*0060*/ 	.short	0x0000
        /*0062*/ 	.short	0x0000
        /*0064*/ 	.byte	0x00, 0xf4, 0x21, 0x00


	//----- nvinfo : EIATTR_SPARSE_MMA_MASK
	.align		4
.L_21:
        /*0068*/ 	.byte	0x03, 0x50
        /*006a*/ 	.short	0x0000


	//----- nvinfo : EIATTR_MAXREG_COUNT
	.align		4
        /*006c*/ 	.byte	0x03, 0x1b
        /*006e*/ 	.short	0x00ff


	//----- nvinfo : EIATTR_EXIT_INSTR_OFFSETS
	.align		4
        /*0070*/ 	.byte	0x04, 0x1c
        /*0072*/ 	.short	(.L_23 - .L_22)


	//   ....[0]....
.L_22:
        /*0074*/ 	.word	0x00000990


	//   ....[1]....
        /*0078*/ 	.word	0x000009e0


	//----- nvinfo : EIATTR_REQNTID
	.align		4
.L_23:
        /*007c*/ 	.byte	0x04, 0x10
        /*007e*/ 	.short	(.L_25 - .L_24)
.L_24:
        /*0080*/ 	.word	0x00000080
        /*0084*/ 	.word	0x00000001
        /*0088*/ 	.word	0x00000001


	//----- nvinfo : EIATTR_CBANK_PARAM_SIZE
	.align		4
.L_25:
        /*008c*/ 	.byte	0x03, 0x19
        /*008e*/ 	.short	0x0028


	//----- nvinfo : EIATTR_PARAM_CBANK
	.align		4
        /*0090*/ 	.byte	0x04, 0x0a
        /*0092*/ 	.short	(.L_27 - .L_26)
	.align		4
.L_26:
        /*0094*/ 	.word	index@(.nv.constant0.triton_poi_fused_convolution_relu_6)
        /*0098*/ 	.short	0x0210
        /*009a*/ 	.short	0x0028


	//----- nvinfo : EIATTR_SW_WAR
	.align		4
.L_27:
        /*009c*/ 	.byte	0x04, 0x36
        /*009e*/ 	.short	(.L_29 - .L_28)
.L_28:
        /*00a0*/ 	.word	0x00000008
.L_29:


//--------------------- .nv.callgraph             --------------------------
	.section	.nv.callgraph,"",@"SHT_CUDA_CALLGRAPH"
	.align	4
	.sectionentsize	8
	.align		4
        /*0000*/ 	.word	0x00000000
	.align		4
        /*0004*/ 	.word	0xffffffff
	.align		4
        /*0008*/ 	.word	0x00000000
	.align		4
        /*000c*/ 	.word	0xfffffffe
	.align		4
        /*0010*/ 	.word	0x00000000
	.align		4
        /*0014*/ 	.word	0xfffffffd
	.align		4
        /*0018*/ 	.word	0x00000000
	.align		4
        /*001c*/ 	.word	0xfffffffc


//--------------------- .text.triton_poi_fused_convolution_relu_6 --------------------------
	.section	.text.triton_poi_fused_convolution_relu_6,"ax",@progbits
	.sectionflags	@"SHF_BARRIERS=1"
	.align	128
        .global         triton_poi_fused_convolution_relu_6
        .type           triton_poi_fused_convolution_relu_6,@function
        .size           triton_poi_fused_convolution_relu_6,(.L_x_1 - triton_poi_fused_convolution_relu_6)
        .other          triton_poi_fused_convolution_relu_6,@"STO_CUDA_ENTRY STV_DEFAULT"
triton_poi_fused_convolution_relu_6:
.text.triton_poi_fused_convolution_relu_6:
[----:B------:R-:W0:Y:S01]  /*0000*/  LDC R1, c[0x0][0x28] ;  /* 0x00000a00ff017b82 */ /* 0x000e220000000800 */
[----:B------:R-:W1:Y:S07]  /*0010*/  S2R R9, SR_CTAID.Y ;  /* 0x0000000000097919 */ /* 0x000e6e0000002600 */
[----:B------:R-:W2:Y:S01]  /*0020*/  LDC.64 R12, c[0x0][0x210] ;  /* 0x00008400ff0c7b82 */ /* 0x000ea20000000a00 */
[----:B------:R-:W-:Y:S01]  /*0030*/  HFMA2.MMA R14, -RZ, RZ, 0, 0 ;  /* 0x00000000ff0e7435 */ /* 0x000fe200000001ff */
[----:B------:R-:W-:Y:S01]  /*0040*/  IMAD.MOV.U32 R8, RZ, RZ, RZ ;  /* 0x000000ffff087224 */ /* 0x000fe200078e00ff */
[----:B------:R-:W3:Y:S01]  /*0050*/  S2R R0, SR_TID.X ;  /* 0x0000000000007919 */ /* 0x000ee20000002100 */
[----:B------:R-:W-:Y:S01]  /*0060*/  ULDC.64 UR6, c[0x0][0x208] ;  /* 0x0000820000067ab9 */ /* 0x000fe20000000a00 */
[----:B------:R-:W-:Y:S01]  /*0070*/  IMAD.MOV.U32 R10, RZ, RZ, RZ ;  /* 0x000000ffff0a7224 */ /* 0x000fe200078e00ff */
[----:B------:R-:W4:Y:S02]  /*0080*/  S2R R7, SR_CTAID.X ;  /* 0x0000000000077919 */ /* 0x000f240000002500 */
[----:B------:R-:W5:Y:S01]  /*0090*/  LDC.64 R16, c[0x0][0x218] ;  /* 0x00008600ff107b82 */ /* 0x000f620000000a00 */
[----:B------:R-:W-:-:S02]  /*00a0*/  IMAD.MOV.U32 R28, RZ, RZ, RZ ;  /* 0x000000ffff1c7224 */ /* 0x000fc400078e00ff */
[----:B-1----:R-:W-:-:S04]  /*00b0*/  IMAD.HI R2, R9, 0x2aaaaaab, RZ ;  /* 0x2aaaaaab09027827 */ /* 0x002fc800078e02ff */
[----:B------:R-:W-:Y:S01]  /*00c0*/  IMAD.HI R5, R9, 0x2aaaaaab, RZ ;  /* 0x2aaaaaab09057827 */ /* 0x000fe200078e02ff */
[----:B------:R-:W-:-:S03]  /*00d0*/  SHF.R.U32.HI R3, RZ, 0x1f, R2 ;  /* 0x0000001fff037819 */ /* 0x000fc60000011602 */
[----:B----4-:R-:W-:Y:S01]  /*00e0*/  IMAD.SHL.U32 R7, R7, 0x400, RZ ;  /* 0x0000040007077824 */ /* 0x010fe200078e00ff */
[----:B------:R-:W-:Y:S02]  /*00f0*/  LEA.HI.SX32 R4, R2, R3, 0x19 ;  /* 0x0000000302047211 */ /* 0x000fe400078fcaff */
[----:B------:R-:W-:-:S03]  /*0100*/  SHF.R.U32.HI R2, RZ, 0x1f, R5 ;  /* 0x0000001fff027819 */ /* 0x000fc60000011605 */
[----:B------:R-:W-:Y:S01]  /*0110*/  IMAD R3, R4, -0x300, R9 ;  /* 0xfffffd0004037824 */ /* 0x000fe200078e0209 */
[----:B------:R-:W-:Y:S01]  /*0120*/  LEA.HI.SX32 R20, R5, R2, 0x19 ;  /* 0x0000000205147211 */ /* 0x000fe200078fcaff */
[----:B---3--:R-:W-:Y:S02]  /*0130*/  IMAD.SHL.U32 R2, R0, 0x4, RZ ;  /* 0x0000000400027824 */ /* 0x008fe400078e00ff */
[----:B------:R-:W-:Y:S02]  /*0140*/  IMAD R3, R4, 0xc0000, R3 ;  /* 0x000c000004037824 */ /* 0x000fe400078e0203 */
[----:B------:R-:W-:Y:S01]  /*0150*/  IMAD R5, R20, -0x300, R9 ;  /* 0xfffffd0014057824 */ /* 0x000fe200078e0209 */
[----:B------:R-:W-:-:S04]  /*0160*/  LOP3.LUT R2, R2, 0x1fc, RZ, 0xc0, !PT ;  /* 0x000001fc02027812 */ /* 0x000fc800078ec0ff */
[----:B------:R-:W-:Y:S02]  /*0170*/  LOP3.LUT R24, R7, R2, RZ, 0xfc, !PT ;  /* 0x0000000207187212 */ /* 0x000fe400078efcff */
[----:B------:R-:W-:Y:S02]  /*0180*/  LOP3.LUT R4, R7, 0x1, R2, 0xfe, !PT ;  /* 0x0000000107047812 */ /* 0x000fe400078efe02 */
[----:B------:R-:W-:Y:S01]  /*0190*/  LOP3.LUT R6, R7, 0x2, R2, 0xfe, !PT ;  /* 0x0000000207067812 */ /* 0x000fe200078efe02 */
[C-C-:B------:R-:W-:Y:S01]  /*01a0*/  IMAD R15, R24.reuse, 0x300, R3.reuse ;  /* 0x00000300180f7824 */ /* 0x140fe200078e0203 */
[----:B------:R-:W-:Y:S01]  /*01b0*/  ISETP.GE.AND P4, PT, R24, 0x400, PT ;  /* 0x000004001800780c */ /* 0x000fe20003f86270 */
[--C-:B------:R-:W-:Y:S01]  /*01c0*/  IMAD R27, R4, 0x300, R3.reuse ;  /* 0x00000300041b7824 */ /* 0x100fe200078e0203 */
[----:B------:R-:W-:Y:S01]  /*01d0*/  LOP3.LUT R18, R7, 0x3, R2, 0xfe, !PT ;  /* 0x0000000307127812 */ /* 0x000fe200078efe02 */
[----:B------:R-:W-:Y:S01]  /*01e0*/  IMAD R19, R6, 0x300, R3 ;  /* 0x0000030006137824 */ /* 0x000fe200078e0203 */
[----:B------:R-:W-:Y:S01]  /*01f0*/  LOP3.LUT R11, R7, 0x200, R2, 0xfe, !PT ;  /* 0x00000200070b7812 */ /* 0x000fe200078efe02 */
[----:B--2---:R-:W-:Y:S01]  /*0200*/  IMAD.WIDE R26, R27, 0x4, R12 ;  /* 0x000000041b1a7825 */ /* 0x004fe200078e020c */
[----:B------:R-:W-:-:S02]  /*0210*/  LOP3.LUT R25, R7, 0x201, R2, 0xfe, !PT ;  /* 0x0000020107197812 */ /* 0x000fc400078efe02 */
[----:B------:R-:W-:Y:S01]  /*0220*/  LOP3.LUT R29, R7, 0x202, R2, 0xfe, !PT ;  /* 0x00000202071d7812 */ /* 0x000fe200078efe02 */
[----:B------:R-:W-:Y:S01]  /*0230*/  IMAD R21, R18, 0x300, R3 ;  /* 0x0000030012157824 */ /* 0x000fe200078e0203 */
[----:B------:R-:W-:Y:S01]  /*0240*/  LOP3.LUT R2, R7, 0x203, R2, 0xfe, !PT ;  /* 0x0000020307027812 */ /* 0x000fe200078efe02 */
[--C-:B------:R-:W-:Y:S01]  /*0250*/  IMAD.WIDE R18, R19, 0x4, R12.reuse ;  /* 0x0000000413127825 */ /* 0x100fe200078e020c */
[----:B------:R-:W-:Y:S01]  /*0260*/  ISETP.GE.AND P5, PT, R11, 0x400, PT ;  /* 0x000004000b00780c */ /* 0x000fe20003fa6270 */
[----:B------:R-:W2:Y:S02]  /*0270*/  @!P4 LDG.E.EL R8, desc[UR6][R26.64] ;  /* 0x000000061a08c981 */ /* 0x000ea4000c2e1900 */
[----:B------:R-:W-:Y:S01]  /*0280*/  IMAD.WIDE R22, R15, 0x4, R12 ;  /* 0x000000040f167825 */ /* 0x000fe200078e020c */
[----:B------:R-:W-:Y:S01]  /*0290*/  IADD3 R15, R15, 0x60000, RZ ;  /* 0x000600000f0f7810 */ /* 0x000fe20007ffe0ff */
[----:B------:R1:W3:Y:S02]  /*02a0*/  @!P4 LDG.E.EL R14, desc[UR6][R18.64] ;  /* 0x00000006120ec981 */ /* 0x0002e4000c2e1900 */
[----:B-----5:R-:W-:Y:S01]  /*02b0*/  IMAD.WIDE R16, R5, 0x4, R16 ;  /* 0x0000000405107825 */ /* 0x020fe200078e0210 */
[----:B------:R-:W-:Y:S01]  /*02c0*/  MOV R4, RZ ;  /* 0x000000ff00047202 */ /* 0x000fe20000000f00 */
[----:B------:R-:W4:Y:S02]  /*02d0*/  @!P4 LDG.E.EL R10, desc[UR6][R22.64] ;  /* 0x00000006160ac981 */ /* 0x000f24000c2e1900 */
[----:B------:R-:W-:-:S02]  /*02e0*/  IMAD.WIDE R20, R21, 0x4, R12 ;  /* 0x0000000415147825 */ /* 0x000fc400078e020c */
[----:B------:R5:W3:Y:S02]  /*02f0*/  LDG.E.EL R5, desc[UR6][R16.64] ;  /* 0x0000000610057981 */ /* 0x000ae4000c2e1900 */
[--C-:B------:R-:W-:Y:S02]  /*0300*/  IMAD R25, R25, 0x300, R3.reuse ;  /* 0x0000030019197824 */ /* 0x100fe400078e0203 */
[--C-:B-1----:R-:W-:Y:S01]  /*0310*/  IMAD R19, R29, 0x300, R3.reuse ;  /* 0x000003001d137824 */ /* 0x102fe200078e0203 */
[----:B------:R1:W4:Y:S01]  /*0320*/  @!P4 LDG.E.EL R28, desc[UR6][R20.64] ;  /* 0x00000006141cc981 */ /* 0x000322000c2e1900 */
[----:B------:R-:W-:Y:S02]  /*0330*/  IMAD R27, R2, 0x300, R3 ;  /* 0x00000300021b7824 */ /* 0x000fe400078e0203 */
[----:B------:R-:W-:Y:S02]  /*0340*/  IMAD.MOV.U32 R6, RZ, RZ, RZ ;  /* 0x000000ffff067224 */ /* 0x000fe400078e00ff */
[----:B------:R-:W-:-:S02]  /*0350*/  IMAD.MOV.U32 R2, RZ, RZ, RZ ;  /* 0x000000ffff027224 */ /* 0x000fc400078e00ff */
[--C-:B0----5:R-:W-:Y:S01]  /*0360*/  IMAD.WIDE R16, R25, 0x4, R12.reuse ;  /* 0x0000000419107825 */ /* 0x121fe200078e020c */
[----:B------:R-:W0:Y:S01]  /*0370*/  S2R R23, SR_TID.X ;  /* 0x0000000000177919 */ /* 0x000e220000002100 */
[----:B-1----:R-:W1:Y:S02]  /*0380*/  LDC.64 R20, c[0x0][0x220] ;  /* 0x00008800ff147b82 */ /* 0x002e640000000a00 */
[--C-:B------:R-:W-:Y:S01]  /*0390*/  IMAD.WIDE R18, R19, 0x4, R12.reuse ;  /* 0x0000000413127825 */ /* 0x100fe200078e020c */
[----:B------:R-:W5:Y:S03]  /*03a0*/  @!P5 LDG.E.EL R4, desc[UR6][R16.64] ;  /* 0x000000061004d981 */ /* 0x000f66000c2e1900 */
[--C-:B------:R-:W-:Y:S01]  /*03b0*/  IMAD.WIDE R26, R27, 0x4, R12.reuse ;  /* 0x000000041b1a7825 */ /* 0x100fe200078e020c */
[----:B------:R-:W5:Y:S03]  /*03c0*/  @!P5 LDG.E.EL R6, desc[UR6][R18.64] ;  /* 0x000000061206d981 */ /* 0x000f66000c2e1900 */
[----:B------:R-:W-:Y:S01]  /*03d0*/  IMAD.MOV.U32 R22, RZ, RZ, RZ ;  /* 0x000000ffff167224 */ /* 0x000fe200078e00ff */
[----:B------:R0:W5:Y:S01]  /*03e0*/  @!P5 LDG.E.EL R2, desc[UR6][R26.64] ;  /* 0x000000061a02d981 */ /* 0x000162000c2e1900 */
[----:B------:R-:W-:-:S05]  /*03f0*/  IMAD.WIDE R12, R15, 0x4, R12 ;  /* 0x000000040f0c7825 */ /* 0x000fca00078e020c */
[----:B------:R2:W5:Y:S01]  /*0400*/  @!P5 LDG.E.EL R22, desc[UR6][R12.64] ;  /* 0x000000060c16d981 */ /* 0x000562000c2e1900 */
[----:B------:R-:W0:Y:S01]  /*0410*/  S2UR UR5, SR_CgaCtaId ;  /* 0x00000000000579c3 */ /* 0x000e220000008800 */
[C---:B------:R-:W-:Y:S01]  /*0420*/  IMAD R25, R9.reuse, 0x400, R24 ;  /* 0x0000040009197824 */ /* 0x040fe200078e0218 */
[----:B------:R-:W-:Y:S01]  /*0430*/  LEA R9, R9, R11, 0xa ;  /* 0x0000000b09097211 */ /* 0x000fe200078e50ff */
[----:B------:R-:W-:Y:S02]  /*0440*/  UMOV UR4, 0x400 ;  /* 0x0000040000047882 */ /* 0x000fe40000000000 */
[----:B-1----:R-:W-:-:S04]  /*0450*/  IMAD.WIDE R24, R25, 0x4, R20 ;  /* 0x0000000419187825 */ /* 0x002fc800078e0214 */
[----:B------:R-:W-:-:S04]  /*0460*/  IMAD.WIDE R20, R9, 0x4, R20 ;  /* 0x0000000409147825 */ /* 0x000fc800078e0214 */
[C---:B0-----:R-:W-:Y:S01]  /*0470*/  IMAD.SHL.U32 R9, R23.reuse, 0x4, RZ ;  /* 0x0000000417097824 */ /* 0x041fe200078e00ff */
[----:B------:R-:W-:-:S04]  /*0480*/  LOP3.LUT R26, R23, 0x7f, RZ, 0xc0, !PT ;  /* 0x0000007f171a7812 */ /* 0x000fc800078ec0ff */
[----:B------:R-:W-:Y:S01]  /*0490*/  LOP3.LUT R9, R9, 0x1fc, RZ, 0xc0, !PT ;  /* 0x000001fc09097812 */ /* 0x000fe200078ec0ff */
[----:B------:R-:W-:-:S06]  /*04a0*/  UPRMT UR4, UR5, 0x654, UR4 ;  /* 0x0000065405047896 */ /* 0x000fcc0008000004 */
[----:B------:R-:W-:Y:S02]  /*04b0*/  LEA R23, R9, UR4, 0x2 ;  /* 0x0000000409177c11 */ /* 0x000fe4000f8e10ff */
[C---:B---3--:R-:W-:Y:S01]  /*04c0*/  FSETP.GEU.AND P1, PT, R5.reuse, -R14, PT ;  /* 0x8000000e0500720b */ /* 0x048fe20003f2e000 */
[C---:B------:R-:W-:Y:S01]  /*04d0*/  FADD R14, R5.reuse, R14 ;  /* 0x0000000e050e7221 */ /* 0x040fe20000000000 */
[C---:B--2---:R-:W-:Y:S01]  /*04e0*/  FADD R13, R5.reuse, R8 ;  /* 0x00000008050d7221 */ /* 0x044fe20000000000 */
[C---:B----4-:R-:W-:Y:S01]  /*04f0*/  FADD R12, R5.reuse, R10 ;  /* 0x0000000a050c7221 */ /* 0x050fe20000000000 */
[C---:B------:R-:W-:Y:S01]  /*0500*/  FSETP.GEU.AND P2, PT, R5.reuse, -R8, PT ;  /* 0x800000080500720b */ /* 0x040fe20003f4e000 */
[C---:B------:R-:W-:Y:S01]  /*0510*/  FADD R15, R5.reuse, R28 ;  /* 0x0000001c050f7221 */ /* 0x040fe20000000000 */
[C---:B------:R-:W-:Y:S02]  /*0520*/  FSETP.GEU.AND P0, PT, R5.reuse, -R28, PT ;  /* 0x8000001c0500720b */ /* 0x040fe40003f0e000 */
[----:B------:R-:W-:-:S02]  /*0530*/  FSETP.GEU.AND P3, PT, R5, -R10, PT ;  /* 0x8000000a0500720b */ /* 0x000fc40003f6e000 */
[----:B------:R-:W-:Y:S02]  /*0540*/  FSEL R19, R15, RZ, P0 ;  /* 0x000000ff0f137208 */ /* 0x000fe40000000000 */
[----:B------:R-:W-:Y:S02]  /*0550*/  FSEL R18, R14, RZ, P1 ;  /* 0x000000ff0e127208 */ /* 0x000fe40000800000 */
[----:B------:R-:W-:Y:S02]  /*0560*/  FSEL R17, R13, RZ, P2 ;  /* 0x000000ff0d117208 */ /* 0x000fe40001000000 */
[----:B------:R-:W-:Y:S01]  /*0570*/  FSEL R16, R12, RZ, P3 ;  /* 0x000000ff0c107208 */ /* 0x000fe20001800000 */
[C---:B-----5:R-:W-:Y:S01]  /*0580*/  FADD R9, R5.reuse, R4 ;  /* 0x0000000405097221 */ /* 0x060fe20000000000 */
[C---:B------:R-:W-:Y:S01]  /*0590*/  FADD R10, R5.reuse, R6 ;  /* 0x00000006050a7221 */ /* 0x040fe20000000000 */
[C---:B------:R-:W-:Y:S01]  /*05a0*/  FADD R11, R5.reuse, R2 ;  /* 0x00000002050b7221 */ /* 0x040fe20000000000 */
[----:B------:R0:W-:Y:S01]  /*05b0*/  @!P4 STG.E.128 desc[UR6][R24.64], R12 ;  /* 0x0000000c1800c986 */ /* 0x0001e2000c101d06 */
[----:B------:R-:W-:-:S03]  /*05c0*/  FADD R8, R5, R22 ;  /* 0x0000001605087221 */ /* 0x000fc60000000000 */
[----:B------:R-:W-:Y:S04]  /*05d0*/  STS.128 [R23], R16 ;  /* 0x0000001017007388 */ /* 0x000fe80000000c00 */
[----:B------:R1:W-:Y:S01]  /*05e0*/  @!P5 STG.E.128 desc[UR6][R20.64], R8 ;  /* 0x000000081400d986 */ /* 0x0003e2000c101d06 */
[----:B------:R-:W-:Y:S01]  /*05f0*/  BAR.SYNC.DEFER_BLOCKING 0x0 ;  /* 0x0000000000007b1d */ /* 0x000fe20000010000 */
[----:B0-----:R-:W-:Y:S02]  /*0600*/  LEA R12, R26, UR4, 0x2 ;  /* 0x000000041a0c7c11 */ /* 0x001fe4000f8e10ff */
[----:B------:R-:W-:Y:S02]  /*0610*/  LOP3.LUT R14, R7, 0x7f, R0, 0xf8, !PT ;  /* 0x0000007f070e7812 */ /* 0x000fe400078ef800 */
[----:B------:R-:W-:-:S02]  /*0620*/  FSETP.GEU.AND P0, PT, R5, -R2, PT ;  /* 0x800000020500720b */ /* 0x000fc40003f0e000 */
[C---:B------:R-:W-:Y:S01]  /*0630*/  FSETP.GEU.AND P3, PT, R5.reuse, -R22, PT ;  /* 0x800000160500720b */ /* 0x040fe20003f6e000 */
[----:B------:R-:W0:Y:S04]  /*0640*/  LDS R13, [R12] ;  /* 0x000000000c0d7984 */ /* 0x000e280000000800 */
[----:B------:R-:W2:Y:S04]  /*0650*/  LDS R22, [R12+0x200] ;  /* 0x000200000c167984 */ /* 0x000ea80000000800 */
[----:B------:R-:W3:Y:S04]  /*0660*/  LDS R2, [R12+0x400] ;  /* 0x000400000c027984 */ /* 0x000ee80000000800 */
[----:B------:R-:W4:Y:S01]  /*0670*/  LDS R0, [R12+0x600] ;  /* 0x000600000c007984 */ /* 0x000f220000000800 */
[----:B------:R-:W-:Y:S01]  /*0680*/  BAR.SYNC.DEFER_BLOCKING 0x0 ;  /* 0x0000000000007b1d */ /* 0x000fe20000010000 */
[----:B------:R-:W-:-:S02]  /*0690*/  FSETP.GEU.AND P1, PT, R5, -R6, PT ;  /* 0x800000060500720b */ /* 0x000fc40003f2e000 */
[----:B------:R-:W-:Y:S02]  /*06a0*/  FSETP.GEU.AND P2, PT, R5, -R4, PT ;  /* 0x800000040500720b */ /* 0x000fe40003f4e000 */
[----:B------:R-:W-:Y:S02]  /*06b0*/  FSEL R7, R11, RZ, P0 ;  /* 0x000000ff0b077208 */ /* 0x000fe40000000000 */
[----:B------:R-:W-:Y:S02]  /*06c0*/  FSEL R6, R10, RZ, P1 ;  /* 0x000000ff0a067208 */ /* 0x000fe40000800000 */
[----:B------:R-:W-:Y:S02]  /*06d0*/  FSEL R5, R9, RZ, P2 ;  /* 0x000000ff09057208 */ /* 0x000fe40001000000 */
[----:B------:R-:W-:Y:S02]  /*06e0*/  FSEL R4, R8, RZ, P3 ;  /* 0x000000ff08047208 */ /* 0x000fe40001800000 */
[----:B-1----:R-:W1:Y:S03]  /*06f0*/  LDC.64 R8, c[0x0][0x228] ;  /* 0x00008a00ff087b82 */ /* 0x002e660000000a00 */
[----:B------:R5:W-:Y:S05]  /*0700*/  STS.128 [R23], R4 ;  /* 0x0000000417007388 */ /* 0x000bea0000000c00 */
[----:B------:R-:W-:Y:S01]  /*0710*/  BAR.SYNC.DEFER_BLOCKING 0x0 ;  /* 0x0000000000007b1d */ /* 0x000fe20000010000 */
[----:B------:R-:W-:-:S02]  /*0720*/  ISETP.GE.AND P5, PT, R14, 0x400, PT ;  /* 0x000004000e00780c */ /* 0x000fc40003fa6270 */
[----:B------:R-:W-:-:S03]  /*0730*/  LOP3.LUT R16, R14, 0x200, RZ, 0xfc, !PT ;  /* 0x000002000e107812 */ /* 0x000fc600078efcff */
[----:B------:R-:W0:Y:S04]  /*0740*/  LDS R15, [R12] ;  /* 0x000000000c0f7984 */ /* 0x000e280000000800 */
[----:B------:R-:W0:Y:S04]  /*0750*/  LDS R11, [R12+0x200] ;  /* 0x000200000c0b7984 */ /* 0x000e280000000800 */
[----:B------:R-:W0:Y:S01]  /*0760*/  LDS R10, [R12+0x400] ;  /* 0x000400000c0a7984 */ /* 0x000e220000000800 */
[C---:B-----5:R-:W-:Y:S01]  /*0770*/  LOP3.LUT R4, R14.reuse, 0x300, RZ, 0xfc, !PT ;  /* 0x000003000e047812 */ /* 0x060fe200078efcff */
[C---:B------:R-:W-:Y:S01]  /*0780*/  IMAD R7, R14.reuse, 0x300, R3 ;  /* 0x000003000e077824 */ /* 0x040fe200078e0203 */
[----:B------:R-:W-:-:S02]  /*0790*/  LOP3.LUT R6, R14, 0x380, RZ, 0xfc, !PT ;  /* 0x000003800e067812 */ /* 0x000fc400078efcff */
[----:B------:R-:W-:Y:S01]  /*07a0*/  ISETP.GE.AND P1, PT, R4, 0x400, PT ;  /* 0x000004000400780c */ /* 0x000fe20003f26270 */
[----:B-1----:R-:W-:Y:S01]  /*07b0*/  IMAD.WIDE R4, R7, 0x4, R8 ;  /* 0x0000000407047825 */ /* 0x002fe200078e0208 */
[----:B------:R-:W-:Y:S02]  /*07c0*/  ISETP.GE.AND P3, PT, R16, 0x400, PT ;  /* 0x000004001000780c */ /* 0x000fe40003f66270 */
[----:B------:R-:W-:Y:S02]  /*07d0*/  LOP3.LUT R16, R14, 0x80, RZ, 0xfc, !PT ;  /* 0x000000800e107812 */ /* 0x000fe400078efcff */
[----:B------:R-:W-:Y:S02]  /*07e0*/  ISETP.GE.AND P0, PT, R6, 0x400, PT ;  /* 0x000004000600780c */ /* 0x000fe40003f06270 */
[C---:B------:R-:W-:Y:S02]  /*07f0*/  LOP3.LUT R17, R14.reuse, 0x280, RZ, 0xfc, !PT ;  /* 0x000002800e117812 */ /* 0x040fe400078efcff */
[----:B------:R-:W-:-:S02]  /*0800*/  LOP3.LUT R6, R14, 0x100, RZ, 0xfc, !PT ;  /* 0x000001000e067812 */ /* 0x000fc400078efcff */
[----:B------:R-:W-:Y:S01]  /*0810*/  LOP3.LUT R14, R14, 0x180, RZ, 0xfc, !PT ;  /* 0x000001800e0e7812 */ /* 0x000fe200078efcff */
[----:B0-----:R0:W-:Y:S01]  /*0820*/  @!P5 STG.E desc[UR6][R4.64], R13 ;  /* 0x0000000d0400d986 */ /* 0x0011e2000c101906 */
[----:B------:R-:W-:Y:S02]  /*0830*/  ISETP.GE.AND P4, PT, R16, 0x400, PT ;  /* 0x000004001000780c */ /* 0x000fe40003f86270 */
[----:B------:R-:W-:Y:S02]  /*0840*/  ISETP.GE.AND P5, PT, R6, 0x400, PT ;  /* 0x000004000600780c */ /* 0x000fe40003fa6270 */
[----:B------:R-:W-:Y:S02]  /*0850*/  ISETP.GE.AND P6, PT, R14, 0x400, PT ;  /* 0x000004000e00780c */ /* 0x000fe40003fc6270 */
[----:B------:R-:W-:Y:S01]  /*0860*/  ISETP.GE.AND P2, PT, R17, 0x400, PT ;  /* 0x000004001100780c */ /* 0x000fe20003f46270 */
[--C-:B------:R-:W-:Y:S02]  /*0870*/  IMAD R17, R16, 0x300, R3.reuse ;  /* 0x0000030010117824 */ /* 0x100fe400078e0203 */
[--C-:B------:R-:W-:Y:S01]  /*0880*/  IMAD R19, R6, 0x300, R3.reuse ;  /* 0x0000030006137824 */ /* 0x100fe200078e0203 */
[----:B------:R-:W-:Y:S01]  /*0890*/  IADD3 R25, R7, 0x78000, RZ ;  /* 0x0007800007197810 */ /* 0x000fe20007ffe0ff */
[----:B------:R-:W-:-:S02]  /*08a0*/  IMAD R3, R14, 0x300, R3 ;  /* 0x000003000e037824 */ /* 0x000fc400078e0203 */
[----:B------:R-:W-:Y:S02]  /*08b0*/  VIADD R21, R7, 0x60000 ;  /* 0x0006000007157836 */ /* 0x000fe40000000000 */
[----:B------:R-:W-:-:S04]  /*08c0*/  IMAD.WIDE R16, R17, 0x4, R8 ;  /* 0x0000000411107825 */ /* 0x000fc800078e0208 */
[----:B------:R-:W-:Y:S02]  /*08d0*/  VIADD R27, R7, 0x90000 ;  /* 0x00090000071b7836 */ /* 0x000fe40000000000 */
[--C-:B------:R-:W-:Y:S01]  /*08e0*/  IMAD.WIDE R18, R19, 0x4, R8.reuse ;  /* 0x0000000413127825 */ /* 0x100fe200078e0208 */
[----:B--2---:R1:W-:Y:S03]  /*08f0*/  @!P4 STG.E desc[UR6][R16.64], R22 ;  /* 0x000000161000c986 */ /* 0x0043e6000c101906 */
[--C-:B0-----:R-:W-:Y:S01]  /*0900*/  IMAD.WIDE R4, R3, 0x4, R8.reuse ;  /* 0x0000000403047825 */ /* 0x101fe200078e0208 */
[----:B---3--:R1:W-:Y:S03]  /*0910*/  @!P5 STG.E desc[UR6][R18.64], R2 ;  /* 0x000000021200d986 */ /* 0x0083e6000c101906 */
[--C-:B------:R-:W-:Y:S01]  /*0920*/  IMAD.WIDE R20, R21, 0x4, R8.reuse ;  /* 0x0000000415147825 */ /* 0x100fe200078e0208 */
[----:B----4-:R1:W-:Y:S03]  /*0930*/  @!P6 STG.E desc[UR6][R4.64], R0 ;  /* 0x000000000400e986 */ /* 0x0103e6000c101906 */
[--C-:B------:R-:W-:Y:S01]  /*0940*/  IMAD.WIDE R24, R25, 0x4, R8.reuse ;  /* 0x0000000419187825 */ /* 0x100fe200078e0208 */
[----:B------:R1:W-:Y:S03]  /*0950*/  @!P3 STG.E desc[UR6][R20.64], R15 ;  /* 0x0000000f1400b986 */ /* 0x0003e6000c101906 */
[----:B------:R-:W-:Y:S01]  /*0960*/  IMAD.WIDE R26, R27, 0x4, R8 ;  /* 0x000000041b1a7825 */ /* 0x000fe200078e0208 */
[----:B------:R1:W-:Y:S04]  /*0970*/  @!P2 STG.E desc[UR6][R24.64], R11 ;  /* 0x0000000b1800a986 */ /* 0x0003e8000c101906 */
[----:B------:R1:W-:Y:S01]  /*0980*/  @!P1 STG.E desc[UR6][R26.64], R10 ;  /* 0x0000000a1a009986 */ /* 0x0003e2000c101906 */
[----:B------:R-:W-:Y:S05]  /*0990*/  @P0 EXIT ;  /* 0x000000000000094d */ /* 0x000fea0003800000 */
[----:B------:R-:W0:Y:S01]  /*09a0*/  LDS R3, [R12+0x600] ;  /* 0x000600000c037984 */ /* 0x000e220000000800 */
[----:B------:R-:W-:-:S05]  /*09b0*/  IADD3 R7, R7, 0xa8000, RZ ;  /* 0x000a800007077810 */ /* 0x000fca0007ffe0ff */
[----:B------:R-:W-:-:S05]  /*09c0*/  IMAD.WIDE R8, R7, 0x4, R8 ;  /* 0x0000000407087825 */ /* 0x000fca00078e0208 */
[----:B0-----:R-:W-:Y:S01]  /*09d0*/  STG.E desc[UR6][R8.64], R3 ;  /* 0x0000000308007986 */ /* 0x001fe2000c101906 */
[----:B------:R-:W-:Y:S05]  /*09e0*/  EXIT ;  /* 0x000000000000794d */ /* 0x000fea0003800000 */
.L_x_0:
[----:B------:R-:W-:-:S00]  /*09f0*/  BRA `(.L_x_0) ;  /* 0xfffffffc00fc7947 */ /* 0x000fc0000383ffff */
[----:B------:R-:W-:-:S00]  /*0a00*/  NOP ;  /* 0x0000000000007918 */ /* 0x000fc00000000000 */
[----:B------:R-:W-:-:S00]  /*0a10*/  NOP ;  /* 0x0000000000007918 */ /* 0x000fc00000000000 */
[----:B------:R-:W-:-:S00]  /*0a20*/  NOP ;  /* 0x0000000000007918 */ /* 0x000fc00000000000 */
[----:B------:R-:W-:-:S00]  /*0a30*/  NOP ;  /* 0x0000000000007918 */ /* 0x000fc00000000000 */
[----:B------:R-:W-:-:S00]  /*0a40*/  NOP ;  /* 0x0000000000007918 */ /* 0x000fc00000000000 */
[----:B------:R-:W-:-:S00]  /*0a50*/  NOP ;  /* 0x0000000000007918 */ /* 0x000fc00000000000 */
[----:B------:R-:W-:-:S00]  /*0a60*/  NOP ;  /* 0x0000000000007918 */ /* 0x000fc00000000000 */
[----:B------:R-:W-:-:S00]  /*0a70*/  NOP ;  /* 0x0000000000007918 */ /* 0x000fc00000000000 */
.L_x_1:


//--------------------- .nv.shared.triton_poi_fused_convolution_relu_6 --------------------------
	.section	.nv.shared.triton_poi_fused_convolution_relu_6,"aw",@nobits
	.sectionflags	@""
	.align	16
	.zero		1024


//--------------------- .nv.constant0.triton_poi_fused_convolution_relu_6 --------------------------
	.section	.nv.constant0.triton_poi_fused_convolution_relu_6,"a",@progbits
	.sectionflags	@""
	.align	4
.nv.constant0.triton_poi_fused_convolution_relu_6:
	.zero		568
